//
// Generated by NVIDIA NVVM Compiler
//
// Compiler Build ID: CL-36424714
// Cuda compilation tools, release 13.0, V13.0.88
// Based on NVVM 20.0.0
//

.version 9.0
.target sm_100
.address_size 64

	// .globl	_Z11vec_sub_f64PdS_S_i

.visible .entry _Z11vec_sub_f64PdS_S_i(
	.param .u64 .ptr .align 1 _Z11vec_sub_f64PdS_S_i_param_0,
	.param .u64 .ptr .align 1 _Z11vec_sub_f64PdS_S_i_param_1,
	.param .u64 .ptr .align 1 _Z11vec_sub_f64PdS_S_i_param_2,
	.param .u32 _Z11vec_sub_f64PdS_S_i_param_3
)
{
	.reg .pred 	%p<3>;
	.reg .b32 	%r<11>;
	.reg .b64 	%rd<11>;
	.reg .b64 	%fd<4>;

	ld.param.u64 	%rd4, [_Z11vec_sub_f64PdS_S_i_param_0];
	ld.param.u64 	%rd5, [_Z11vec_sub_f64PdS_S_i_param_1];
	ld.param.u64 	%rd6, [_Z11vec_sub_f64PdS_S_i_param_2];
	ld.param.u32 	%r6, [_Z11vec_sub_f64PdS_S_i_param_3];
	mov.u32 	%r7, %ctaid.x;
	mov.u32 	%r1, %ntid.x;
	mov.u32 	%r8, %tid.x;
	mad.lo.s32 	%r10, %r7, %r1, %r8;
	setp.ge.s32 	%p1, %r10, %r6;
	@%p1 bra 	$L__BB0_3;
	mov.u32 	%r9, %nctaid.x;
	mul.lo.s32 	%r3, %r1, %r9;
	cvta.to.global.u64 	%rd1, %rd4;
	cvta.to.global.u64 	%rd2, %rd5;
	cvta.to.global.u64 	%rd3, %rd6;
$L__BB0_2:
	mul.wide.s32 	%rd7, %r10, 8;
	add.s64 	%rd8, %rd1, %rd7;
	ld.global.f64 	%fd1, [%rd8];
	add.s64 	%rd9, %rd2, %rd7;
	ld.global.f64 	%fd2, [%rd9];
	sub.f64 	%fd3, %fd1, %fd2;
	add.s64 	%rd10, %rd3, %rd7;
	st.global.f64 	[%rd10], %fd3;
	add.s32 	%r10, %r10, %r3;
	setp.lt.s32 	%p2, %r10, %r6;
	@%p2 bra 	$L__BB0_2;
$L__BB0_3:
	ret;

}


// ===== COMPILED SASS (sm_100) =====

	.target	sm_100

	.elftype	@"ET_EXEC"


//--------------------- .note.nv.tkinfo           --------------------------
	.section	.note.nv.tkinfo,"",@"SHT_NOTE"
	.sectionflags	@"SHF_NOTE_NV_TKINFO"
	.tkinfo
        /*0018*/ 	.word	0x00000002
        /*0030*/ 	.string	""
        /*0030*/ 	.string	"ptxas"
        /*0030*/ 	.string	"Cuda compilation tools, release 13.0, V13.0.88"
        /*0030*/ 	.string	"Build cuda_13.0.r13.0/compiler.36424714_0"
        /*0030*/ 	.string	"-arch sm_100 -m 64 "



//--------------------- .note.nv.cuinfo           --------------------------
	.section	.note.nv.cuinfo,"",@"SHT_NOTE"
	.sectionflags	@"SHF_NOTE_NV_CUINFO"
        /*0018*/ 	.short	0x0002
        /*001a*/ 	.short	0x0064
        /*001c*/ 	.short	0x0082
	.zero		2


//--------------------- .nv.info                  --------------------------
	.section	.nv.info,"",@"SHT_CUDA_INFO"
	.align	4


	//----- nvinfo : EIATTR_REGCOUNT
	.align		4
        /*0000*/ 	.byte	0x04, 0x2f
        /*0002*/ 	.short	(.L_1 - .L_0)
	.align		4
.L_0:
        /*0004*/ 	.word	index@(_Z11vec_sub_f64PdS_S_i)
        /*0008*/ 	.word	0x00000014


	//----- nvinfo : EIATTR_FRAME_SIZE
	.align		4
.L_1:
        /*000c*/ 	.byte	0x04, 0x11
        /*000e*/ 	.short	(.L_3 - .L_2)
	.align		4
.L_2:
        /*0010*/ 	.word	index@(_Z11vec_sub_f64PdS_S_i)
        /*0014*/ 	.word	0x00000000


	//----- nvinfo : EIATTR_MIN_STACK_SIZE
	.align		4
.L_3:
        /*0018*/ 	.byte	0x04, 0x12
        /*001a*/ 	.short	(.L_5 - .L_4)
	.align		4
.L_4:
        /*001c*/ 	.word	index@(_Z11vec_sub_f64PdS_S_i)
        /*0020*/ 	.word	0x00000000
.L_5:


//--------------------- .nv.compat                --------------------------
	.section	.nv.compat,"",@"SHT_CUDA_COMPAT_INFO"
	.align	4
        /*0000*/ 	.byte	0x02, 0x09, 0x00, 0x00, 0x02, 0x02, 0x01, 0x00, 0x02, 0x05, 0x05, 0x00, 0x03, 0x07, 0x01, 0x01
        /*0010*/ 	.byte	0x02, 0x03, 0x00, 0x00, 0x02, 0x06, 0x01, 0x00, 0x04, 0x0b, 0x08, 0x00, 0x01, 0x00, 0x00, 0x00
        /*0020*/ 	.byte	0x00, 0x00, 0x00, 0x00


//--------------------- .nv.info._Z11vec_sub_f64PdS_S_i --------------------------
	.section	.nv.info._Z11vec_sub_f64PdS_S_i,"",@"SHT_CUDA_INFO"
	.sectionflags	@""
	.align	4


	//----- nvinfo : EIATTR_CUDA_API_VERSION
	.align		4
        /*0000*/ 	.byte	0x04, 0x37
        /*0002*/ 	.short	(.L_7 - .L_6)
.L_6:
        /*0004*/ 	.word	0x00000082


	//----- nvinfo : EIATTR_KPARAM_INFO
	.align		4
.L_7:
        /*0008*/ 	.byte	0x04, 0x17
        /*000a*/ 	.short	(.L_9 - .L_8)
.L_8:
        /*000c*/ 	.word	0x00000000
        /*0010*/ 	.short	0x0003
        /*0012*/ 	.short	0x0018
        /*0014*/ 	.byte	0x00, 0xf0, 0x11, 0x00


	//----- nvinfo : EIATTR_KPARAM_INFO
	.align		4
.L_9:
        /*0018*/ 	.byte	0x04, 0x17
        /*001a*/ 	.short	(.L_11 - .L_10)
.L_10:
        /*001c*/ 	.word	0x00000000
        /*0020*/ 	.short	0x0002
        /*0022*/ 	.short	0x0010
        /*0024*/ 	.byte	0x00, 0xf5, 0x21, 0x00


	//----- nvinfo : EIATTR_KPARAM_INFO
	.align		4
.L_11:
        /*0028*/ 	.byte	0x04, 0x17
        /*002a*/ 	.short	(.L_13 - .L_12)
.L_12:
        /*002c*/ 	.word	0x00000000
        /*0030*/ 	.short	0x0001
        /*0032*/ 	.short	0x0008
        /*0034*/ 	.byte	0x00, 0xf5, 0x21, 0x00


	//----- nvinfo : EIATTR_KPARAM_INFO
	.align		4
.L_13:
        /*0038*/ 	.byte	0x04, 0x17
        /*003a*/ 	.short	(.L_15 - .L_14)
.L_14:
        /*003c*/ 	.word	0x00000000
        /*0040*/ 	.short	0x0000
        /*0042*/ 	.short	0x0000
        /*0044*/ 	.byte	0x00, 0xf5, 0x21, 0x00


	//----- nvinfo : EIATTR_SPARSE_MMA_MASK
	.align		4
.L_15:
        /*0048*/ 	.byte	0x03, 0x50
        /*004a*/ 	.short	0x0000


	//----- nvinfo : EIATTR_MAXREG_COUNT
	.align		4
        /*004c*/ 	.byte	0x03, 0x1b
        /*004e*/ 	.short	0x00ff


	//----- nvinfo : EIATTR_MERCURY_ISA_VERSION
	.align		4
        /*0050*/ 	.byte	0x03, 0x5f
        /*0052*/ 	.short	0x0101


	//----- nvinfo : EIATTR_VRC_CTA_INIT_COUNT
	.align		4
        /*0054*/ 	.byte	0x02, 0x4a
	.zero		1
	.zero		1


	//----- nvinfo : EIATTR_EXIT_INSTR_OFFSETS
	.align		4
        /*0058*/ 	.byte	0x04, 0x1c
        /*005a*/ 	.short	(.L_17 - .L_16)


	//   ....[0]....
.L_16:
        /*005c*/ 	.word	0x00000070


	//   ....[1]....
        /*0060*/ 	.word	0x00000180


	//----- nvinfo : EIATTR_CRS_STACK_SIZE
	.align		4
.L_17:
        /*0064*/ 	.byte	0x04, 0x1e
        /*0066*/ 	.short	(.L_19 - .L_18)
.L_18:
        /*0068*/ 	.word	0x00000000


	//----- nvinfo : EIATTR_CBANK_PARAM_SIZE
	.align		4
.L_19:
        /*006c*/ 	.byte	0x03, 0x19
        /*006e*/ 	.short	0x001c


	//----- nvinfo : EIATTR_PARAM_CBANK
	.align		4
        /*0070*/ 	.byte	0x04, 0x0a
        /*0072*/ 	.short	(.L_21 - .L_20)
	.align		4
.L_20:
        /*0074*/ 	.word	index@(.nv.constant0._Z11vec_sub_f64PdS_S_i)
        /*0078*/ 	.short	0x0380
        /*007a*/ 	.short	0x001c


	//----- nvinfo : EIATTR_SW_WAR
	.align		4
.L_21:
        /*007c*/ 	.byte	0x04, 0x36
        /*007e*/ 	.short	(.L_23 - .L_22)
.L_22:
        /*0080*/ 	.word	0x00000008
.L_23:


//--------------------- .nv.callgraph             --------------------------
	.section	.nv.callgraph,"",@"SHT_CUDA_CALLGRAPH"
	.align	4
	.sectionentsize	8
	.align		4
        /*0000*/ 	.word	0x00000000
	.align		4
        /*0004*/ 	.word	0xffffffff
	.align		4
        /*0008*/ 	.word	0x00000000
	.align		4
        /*000c*/ 	.word	0xfffffffe
	.align		4
        /*0010*/ 	.word	0x00000000
	.align		4
        /*0014*/ 	.word	0xfffffffd
	.align		4
        /*0018*/ 	.word	0x00000000
	.align		4
        /*001c*/ 	.word	0xfffffffc


//--------------------- .text._Z11vec_sub_f64PdS_S_i --------------------------
	.section	.text._Z11vec_sub_f64PdS_S_i,"ax",@progbits
	.align	128
        .global         _Z11vec_sub_f64PdS_S_i
        .type           _Z11vec_sub_f64PdS_S_i,@function
        .size           _Z11vec_sub_f64PdS_S_i,(.L_x_2 - _Z11vec_sub_f64PdS_S_i)
        .other          _Z11vec_sub_f64PdS_S_i,@"STO_CUDA_ENTRY STV_DEFAULT"
_Z11vec_sub_f64PdS_S_i:
.text._Z11vec_sub_f64PdS_S_i:
[----:B------:R-:W-:Y:S01]  /*0000*/  LDC R1, c[0x0][0x37c] ;  /* 0x0000df00ff017b82 */ /* 0x000fe20000000800 */
[----:B------:R-:W0:Y:S07]  /*0010*/  S2R R0, SR_TID.X ;  /* 0x0000000000007919 */ /* 0x000e2e0000002100 */
[----:B------:R-:W0:Y:S01]  /*0020*/  S2UR UR4, SR_CTAID.X ;  /* 0x00000000000479c3 */ /* 0x000e220000002500 */
[----:B------:R-:W1:Y:S07]  /*0030*/  LDCU UR5, c[0x0][0x398] ;  /* 0x00007300ff0577ac */ /* 0x000e6e0008000800 */
[----:B------:R-:W0:Y:S02]  /*0040*/  LDC R17, c[0x0][0x360] ;  /* 0x0000d800ff117b82 */ /* 0x000e240000000800 */
[----:B0-----:R-:W-:-:S05]  /*0050*/  IMAD R0, R17, UR4, R0 ;  /* 0x0000000411007c24 */ /* 0x001fca000f8e0200 */
[----:B-1----:R-:W-:-:S13]  /*0060*/  ISETP.GE.AND P0, PT, R0, UR5, PT ;  /* 0x0000000500007c0c */ /* 0x002fda000bf06270 */
[----:B------:R-:W-:Y:S05]  /*0070*/  @P0 EXIT ;  /* 0x000000000000094d */ /* 0x000fea0003800000 */
[----:B------:R-:W0:Y:S01]  /*0080*/  LDC.64 R14, c[0x0][0x390] ;  /* 0x0000e400ff0e7b82 */ /* 0x000e220000000a00 */
[----:B------:R-:W1:Y:S01]  /*0090*/  LDCU UR4, c[0x0][0x370] ;  /* 0x00006e00ff0477ac */ /* 0x000e620008000800 */
[----:B------:R-:W2:Y:S06]  /*00a0*/  LDCU.64 UR6, c[0x0][0x358] ;  /* 0x00006b00ff0677ac */ /* 0x000eac0008000a00 */
[----:B------:R-:W3:Y:S08]  /*00b0*/  LDC.64 R10, c[0x0][0x380] ;  /* 0x0000e000ff0a7b82 */ /* 0x000ef00000000a00 */
[----:B------:R-:W4:Y:S01]  /*00c0*/  LDC.64 R12, c[0x0][0x388] ;  /* 0x0000e200ff0c7b82 */ /* 0x000f220000000a00 */
[----:B-1----:R-:W-:-:S07]  /*00d0*/  IMAD R17, R17, UR4, RZ ;  /* 0x0000000411117c24 */ /* 0x002fce000f8e02ff */
.L_x_0:
[----:B---3--:R-:W-:-:S04]  /*00e0*/  IMAD.WIDE R2, R0, 0x8, R10 ;  /* 0x0000000800027825 */ /* 0x008fc800078e020a */
[C---:B----4-:R-:W-:Y:S02]  /*00f0*/  IMAD.WIDE R4, R0.reuse, 0x8, R12 ;  /* 0x0000000800047825 */ /* 0x050fe400078e020c */
[----:B--2---:R-:W2:Y:S04]  /*0100*/  LDG.E.64 R2, desc[UR6][R2.64] ;  /* 0x0000000602027981 */ /* 0x004ea8000c1e1b00 */
[----:B------:R-:W2:Y:S01]  /*0110*/  LDG.E.64 R4, desc[UR6][R4.64] ;  /* 0x0000000604047981 */ /* 0x000ea2000c1e1b00 */
[----:B01----:R-:W-:Y:S01]  /*0120*/  IMAD.WIDE R8, R0, 0x8, R14 ;  /* 0x0000000800087825 */ /* 0x003fe200078e020e */
[----:B------:R-:W-:-:S04]  /*0130*/  IADD3 R0, PT, PT, R17, R0, RZ ;  /* 0x0000000011007210 */ /* 0x000fc80007ffe0ff */
[----:B------:R-:W-:Y:S01]  /*0140*/  ISETP.GE.AND P0, PT, R0, UR5, PT ;  /* 0x0000000500007c0c */ /* 0x000fe2000bf06270 */
[----:B--2---:R-:W-:-:S07]  /*0150*/  DADD R6, R2, -R4 ;  /* 0x0000000002067229 */ /* 0x004fce0000000804 */
[----:B------:R1:W-:Y:S05]  /*0160*/  STG.E.64 desc[UR6][R8.64], R6 ;  /* 0x0000000608007986 */ /* 0x0003ea000c101b06 */
[----:B------:R-:W-:Y:S05]  /*0170*/  @!P0 BRA `(.L_x_0) ;  /* 0xfffffffc00d88947 */ /* 0x000fea000383ffff */
[----:B------:R-:W-:Y:S05]  /*0180*/  EXIT ;  /* 0x000000000000794d */ /* 0x000fea0003800000 */
.L_x_1:
[----:B------:R-:W-:-:S00]  /*0190*/  BRA `(.L_x_1) ;  /* 0xfffffffc00fc7947 */ /* 0x000fc0000383ffff */
[----:B------:R-:W-:-:S00]  /*01a0*/  NOP ;  /* 0x0000000000007918 */ /* 0x000fc00000000000 */
        /* <DEDUP_REMOVED lines=13> */
.L_x_2:


//--------------------- .nv.shared.reserved.0     --------------------------
	.section	.nv.shared.reserved.0,"aw",@nobits
	.weak		__nv_reservedSMEM_offset_0_alias
	.size		__nv_reservedSMEM_offset_0_alias, 0, 64
	.other		__nv_reservedSMEM_offset_0_alias,@"STO_CUDA_RESERVED_SHARED STV_DEFAULT"
__nv_reservedSMEM_offset_0_alias:
	.zero		0
	.zero		64


//--------------------- .nv.constant0._Z11vec_sub_f64PdS_S_i --------------------------
	.section	.nv.constant0._Z11vec_sub_f64PdS_S_i,"a",@progbits
	.sectionflags	@""
	.align	4
.nv.constant0._Z11vec_sub_f64PdS_S_i:
	.zero		924


//--------------------- SYMBOLS --------------------------

	.type		.nv.reservedSmem.offset0,@object
	.size		.nv.reservedSmem.offset0,0x4
